//
// Generated by NVIDIA NVVM Compiler
//
// Compiler Build ID: CL-36424714
// Cuda compilation tools, release 13.0, V13.0.88
// Based on NVVM 20.0.0
//

.version 9.0
.target sm_100
.address_size 64

	// .globl	_Z6kernelPyPb

.visible .entry _Z6kernelPyPb(
	.param .u64 .ptr .align 1 _Z6kernelPyPb_param_0,
	.param .u64 .ptr .align 1 _Z6kernelPyPb_param_1
)
{
	.reg .pred 	%p<3>;
	.reg .b16 	%rs<2>;
	.reg .b32 	%r<8>;
	.reg .b64 	%rd<13>;

	ld.param.u64 	%rd7, [_Z6kernelPyPb_param_0];
	ld.param.u64 	%rd6, [_Z6kernelPyPb_param_1];
	cvta.to.global.u64 	%rd8, %rd7;
	mov.u32 	%r1, %tid.x;
	mov.u32 	%r2, %ctaid.x;
	mov.u32 	%r3, %ntid.x;
	mad.lo.s32 	%r4, %r2, %r3, %r1;
	ld.global.u64 	%rd1, [%rd8];
	cvt.s64.s32 	%rd2, %r4;
	or.b64  	%rd9, %rd1, %rd2;
	and.b64  	%rd10, %rd9, -4294967296;
	setp.ne.s64 	%p1, %rd10, 0;
	@%p1 bra 	$L__BB0_2;
	cvt.u32.u64 	%r5, %rd2;
	cvt.u32.u64 	%r6, %rd1;
	rem.u32 	%r7, %r6, %r5;
	cvt.u64.u32 	%rd12, %r7;
	bra.uni 	$L__BB0_3;
$L__BB0_2:
	rem.u64 	%rd12, %rd1, %rd2;
$L__BB0_3:
	setp.ne.s64 	%p2, %rd12, 0;
	@%p2 bra 	$L__BB0_5;
	cvta.to.global.u64 	%rd11, %rd6;
	mov.b16 	%rs1, 0;
	st.global.u8 	[%rd11], %rs1;
$L__BB0_5:
	ret;

}


// ===== COMPILED SASS (sm_100) =====

	.target	sm_100

	.elftype	@"ET_EXEC"


//--------------------- .note.nv.tkinfo           --------------------------
	.section	.note.nv.tkinfo,"",@"SHT_NOTE"
	.sectionflags	@"SHF_NOTE_NV_TKINFO"
	.tkinfo
        /*0018*/ 	.word	0x00000002
        /*0030*/ 	.string	""
        /*0030*/ 	.string	"ptxas"
        /*0030*/ 	.string	"Cuda compilation tools, release 13.0, V13.0.88"
        /*0030*/ 	.string	"Build cuda_13.0.r13.0/compiler.36424714_0"
        /*0030*/ 	.string	"-arch sm_100 -m 64 "



//--------------------- .note.nv.cuinfo           --------------------------
	.section	.note.nv.cuinfo,"",@"SHT_NOTE"
	.sectionflags	@"SHF_NOTE_NV_CUINFO"
        /*0018*/ 	.short	0x0002
        /*001a*/ 	.short	0x0064
        /*001c*/ 	.short	0x0082
	.zero		2


//--------------------- .nv.info                  --------------------------
	.section	.nv.info,"",@"SHT_CUDA_INFO"
	.align	4


	//----- nvinfo : EIATTR_REGCOUNT
	.align		4
        /*0000*/ 	.byte	0x04, 0x2f
        /*0002*/ 	.short	(.L_1 - .L_0)
	.align		4
.L_0:
        /*0004*/ 	.word	index@(_Z6kernelPyPb)
        /*0008*/ 	.word	0x00000012


	//----- nvinfo : EIATTR_FRAME_SIZE
	.align		4
.L_1:
        /*000c*/ 	.byte	0x04, 0x11
        /*000e*/ 	.short	(.L_3 - .L_2)
	.align		4
.L_2:
        /*0010*/ 	.word	index@($__internal_0_$__cuda_sm20_rem_u64)
        /*0014*/ 	.word	0x00000000


	//----- nvinfo : EIATTR_FRAME_SIZE
	.align		4
.L_3:
        /*0018*/ 	.byte	0x04, 0x11
        /*001a*/ 	.short	(.L_5 - .L_4)
	.align		4
.L_4:
        /*001c*/ 	.word	index@(_Z6kernelPyPb)
        /*0020*/ 	.word	0x00000000


	//----- nvinfo : EIATTR_MIN_STACK_SIZE
	.align		4
.L_5:
        /*0024*/ 	.byte	0x04, 0x12
        /*0026*/ 	.short	(.L_7 - .L_6)
	.align		4
.L_6:
        /*0028*/ 	.word	index@(_Z6kernelPyPb)
        /*002c*/ 	.word	0x00000000
.L_7:


//--------------------- .nv.compat                --------------------------
	.section	.nv.compat,"",@"SHT_CUDA_COMPAT_INFO"
	.align	4
        /*0000*/ 	.byte	0x02, 0x09, 0x00, 0x00, 0x02, 0x02, 0x01, 0x00, 0x02, 0x05, 0x05, 0x00, 0x03, 0x07, 0x01, 0x01
        /*0010*/ 	.byte	0x02, 0x03, 0x00, 0x00, 0x02, 0x06, 0x01, 0x00, 0x04, 0x0b, 0x08, 0x00, 0x09, 0x00, 0x00, 0x00
        /*0020*/ 	.byte	0x00, 0x00, 0x00, 0x00


//--------------------- .nv.info._Z6kernelPyPb    --------------------------
	.section	.nv.info._Z6kernelPyPb,"",@"SHT_CUDA_INFO"
	.sectionflags	@""
	.align	4


	//----- nvinfo : EIATTR_CUDA_API_VERSION
	.align		4
        /*0000*/ 	.byte	0x04, 0x37
        /*0002*/ 	.short	(.L_9 - .L_8)
.L_8:
        /*0004*/ 	.word	0x00000082


	//----- nvinfo : EIATTR_KPARAM_INFO
	.align		4
.L_9:
        /*0008*/ 	.byte	0x04, 0x17
        /*000a*/ 	.short	(.L_11 - .L_10)
.L_10:
        /*000c*/ 	.word	0x00000000
        /*0010*/ 	.short	0x0001
        /*0012*/ 	.short	0x0008
        /*0014*/ 	.byte	0x00, 0xf5, 0x21, 0x00


	//----- nvinfo : EIATTR_KPARAM_INFO
	.align		4
.L_11:
        /*0018*/ 	.byte	0x04, 0x17
        /*001a*/ 	.short	(.L_13 - .L_12)
.L_12:
        /*001c*/ 	.word	0x00000000
        /*0020*/ 	.short	0x0000
        /*0022*/ 	.short	0x0000
        /*0024*/ 	.byte	0x00, 0xf5, 0x21, 0x00


	//----- nvinfo : EIATTR_SPARSE_MMA_MASK
	.align		4
.L_13:
        /*0028*/ 	.byte	0x03, 0x50
        /*002a*/ 	.short	0x0000


	//----- nvinfo : EIATTR_MAXREG_COUNT
	.align		4
        /*002c*/ 	.byte	0x03, 0x1b
        /*002e*/ 	.short	0x00ff


	//----- nvinfo : EIATTR_MERCURY_ISA_VERSION
	.align		4
        /*0030*/ 	.byte	0x03, 0x5f
        /*0032*/ 	.short	0x0101


	//----- nvinfo : EIATTR_VRC_CTA_INIT_COUNT
	.align		4
        /*0034*/ 	.byte	0x02, 0x4a
	.zero		1
	.zero		1


	//----- nvinfo : EIATTR_EXIT_INSTR_OFFSETS
	.align		4
        /*0038*/ 	.byte	0x04, 0x1c
        /*003a*/ 	.short	(.L_15 - .L_14)


	//   ....[0]....
.L_14:
        /*003c*/ 	.word	0x00000260


	//   ....[1]....
        /*0040*/ 	.word	0x00000290


	//----- nvinfo : EIATTR_CRS_STACK_SIZE
	.align		4
.L_15:
        /*0044*/ 	.byte	0x04, 0x1e
        /*0046*/ 	.short	(.L_17 - .L_16)
.L_16:
        /*0048*/ 	.word	0x00000000


	//----- nvinfo : EIATTR_CBANK_PARAM_SIZE
	.align		4
.L_17:
        /*004c*/ 	.byte	0x03, 0x19
        /*004e*/ 	.short	0x0010


	//----- nvinfo : EIATTR_PARAM_CBANK
	.align		4
        /*0050*/ 	.byte	0x04, 0x0a
        /*0052*/ 	.short	(.L_19 - .L_18)
	.align		4
.L_18:
        /*0054*/ 	.word	index@(.nv.constant0._Z6kernelPyPb)
        /*0058*/ 	.short	0x0380
        /*005a*/ 	.short	0x0010


	//----- nvinfo : EIATTR_SW_WAR
	.align		4
.L_19:
        /*005c*/ 	.byte	0x04, 0x36
        /*005e*/ 	.short	(.L_21 - .L_20)
.L_20:
        /*0060*/ 	.word	0x00000008
.L_21:


//--------------------- .nv.callgraph             --------------------------
	.section	.nv.callgraph,"",@"SHT_CUDA_CALLGRAPH"
	.align	4
	.sectionentsize	8
	.align		4
        /*0000*/ 	.word	0x00000000
	.align		4
        /*0004*/ 	.word	0xffffffff
	.align		4
        /*0008*/ 	.word	0x00000000
	.align		4
        /*000c*/ 	.word	0xfffffffe
	.align		4
        /*0010*/ 	.word	0x00000000
	.align		4
        /*0014*/ 	.word	0xfffffffd
	.align		4
        /*0018*/ 	.word	0x00000000
	.align		4
        /*001c*/ 	.word	0xfffffffc


//--------------------- .text._Z6kernelPyPb       --------------------------
	.section	.text._Z6kernelPyPb,"ax",@progbits
	.align	128
        .global         _Z6kernelPyPb
        .type           _Z6kernelPyPb,@function
        .size           _Z6kernelPyPb,(.L_x_4 - _Z6kernelPyPb)
        .other          _Z6kernelPyPb,@"STO_CUDA_ENTRY STV_DEFAULT"
_Z6kernelPyPb:
.text._Z6kernelPyPb:
[----:B------:R-:W-:Y:S08]  /*0000*/  LDC R1, c[0x0][0x37c] ;  /* 0x0000df00ff017b82 */ /* 0x000ff00000000800 */
[----:B------:R-:W0:Y:S01]  /*0010*/  LDC.64 R2, c[0x0][0x380] ;  /* 0x0000e000ff027b82 */ /* 0x000e220000000a00 */
[----:B------:R-:W0:Y:S02]  /*0020*/  LDCU.64 UR4, c[0x0][0x358] ;  /* 0x00006b00ff0477ac */ /* 0x000e240008000a00 */
[----:B0-----:R-:W2:Y:S05]  /*0030*/  LDG.E.64 R2, desc[UR4][R2.64] ;  /* 0x0000000402027981 */ /* 0x001eaa000c1e1b00 */
[----:B------:R-:W0:Y:S01]  /*0040*/  S2UR UR6, SR_CTAID.X ;  /* 0x00000000000679c3 */ /* 0x000e220000002500 */
[----:B------:R-:W-:Y:S01]  /*0050*/  BSSY.RECONVERGENT B0, `(.L_x_0) ;  /* 0x0000020000007945 */ /* 0x000fe20003800200 */
[----:B------:R-:W0:Y:S06]  /*0060*/  S2R R0, SR_TID.X ;  /* 0x0000000000007919 */ /* 0x000e2c0000002100 */
[----:B------:R-:W0:Y:S02]  /*0070*/  LDC R5, c[0x0][0x360] ;  /* 0x0000d800ff057b82 */ /* 0x000e240000000800 */
[----:B0-----:R-:W-:-:S05]  /*0080*/  IMAD R0, R5, UR6, R0 ;  /* 0x0000000605007c24 */ /* 0x001fca000f8e0200 */
[----:B------:R-:W-:-:S04]  /*0090*/  SHF.R.S32.HI R5, RZ, 0x1f, R0 ;  /* 0x0000001fff057819 */ /* 0x000fc80000011400 */
[----:B--2---:R-:W-:-:S04]  /*00a0*/  LOP3.LUT R4, R3, R5, RZ, 0xfc, !PT ;  /* 0x0000000503047212 */ /* 0x004fc800078efcff */
[----:B------:R-:W-:-:S13]  /*00b0*/  ISETP.NE.U32.AND P0, PT, R4, RZ, PT ;  /* 0x000000ff0400720c */ /* 0x000fda0003f05070 */
[----:B------:R-:W-:Y:S05]  /*00c0*/  @P0 BRA `(.L_x_1) ;  /* 0x0000000000500947 */ /* 0x000fea0003800000 */
[----:B------:R-:W0:Y:S01]  /*00d0*/  I2F.U32.RP R3, R0 ;  /* 0x0000000000037306 */ /* 0x000e220000209000 */
[----:B------:R-:W-:Y:S01]  /*00e0*/  IMAD.MOV R7, RZ, RZ, -R0 ;  /* 0x000000ffff077224 */ /* 0x000fe200078e0a00 */
[----:B------:R-:W-:-:S06]  /*00f0*/  ISETP.NE.U32.AND P1, PT, R0, RZ, PT ;  /* 0x000000ff0000720c */ /* 0x000fcc0003f25070 */
[----:B0-----:R-:W0:Y:S02]  /*0100*/  MUFU.RCP R3, R3 ;  /* 0x0000000300037308 */ /* 0x001e240000001000 */
[----:B0-----:R-:W-:-:S06]  /*0110*/  VIADD R4, R3, 0xffffffe ;  /* 0x0ffffffe03047836 */ /* 0x001fcc0000000000 */
[----:B------:R0:W1:Y:S02]  /*0120*/  F2I.FTZ.U32.TRUNC.NTZ R5, R4 ;  /* 0x0000000400057305 */ /* 0x000064000021f000 */
[----:B0-----:R-:W-:Y:S02]  /*0130*/  HFMA2 R4, -RZ, RZ, 0, 0 ;  /* 0x00000000ff047431 */ /* 0x001fe400000001ff */
[----:B-1----:R-:W-:-:S04]  /*0140*/  IMAD R7, R7, R5, RZ ;  /* 0x0000000507077224 */ /* 0x002fc800078e02ff */
[----:B------:R-:W-:-:S06]  /*0150*/  IMAD.HI.U32 R5, R5, R7, R4 ;  /* 0x0000000705057227 */ /* 0x000fcc00078e0004 */
[----:B------:R-:W-:-:S04]  /*0160*/  IMAD.HI.U32 R5, R5, R2, RZ ;  /* 0x0000000205057227 */ /* 0x000fc800078e00ff */
[----:B------:R-:W-:-:S04]  /*0170*/  IMAD.MOV R5, RZ, RZ, -R5 ;  /* 0x000000ffff057224 */ /* 0x000fc800078e0a05 */
[----:B------:R-:W-:-:S05]  /*0180*/  IMAD R5, R0, R5, R2 ;  /* 0x0000000500057224 */ /* 0x000fca00078e0202 */
[----:B------:R-:W-:-:S13]  /*0190*/  ISETP.GE.U32.AND P0, PT, R5, R0, PT ;  /* 0x000000000500720c */ /* 0x000fda0003f06070 */
[----:B------:R-:W-:-:S05]  /*01a0*/  @P0 IMAD.IADD R5, R5, 0x1, -R0 ;  /* 0x0000000105050824 */ /* 0x000fca00078e0a00 */
[----:B------:R-:W-:-:S13]  /*01b0*/  ISETP.GE.U32.AND P0, PT, R5, R0, PT ;  /* 0x000000000500720c */ /* 0x000fda0003f06070 */
[----:B------:R-:W-:Y:S02]  /*01c0*/  @P0 IADD3 R5, PT, PT, -R0, R5, RZ ;  /* 0x0000000500050210 */ /* 0x000fe40007ffe1ff */
[----:B------:R-:W-:-:S04]  /*01d0*/  @!P1 LOP3.LUT R5, RZ, R0, RZ, 0x33, !PT ;  /* 0x00000000ff059212 */ /* 0x000fc800078e33ff */
[----:B------:R-:W-:-:S04]  /*01e0*/  ISETP.NE.U32.AND P0, PT, R5, RZ, PT ;  /* 0x000000ff0500720c */ /* 0x000fc80003f05070 */
[----:B------:R-:W-:Y:S01]  /*01f0*/  ISETP.NE.AND.EX P0, PT, RZ, RZ, PT, P0 ;  /* 0x000000ffff00720c */ /* 0x000fe20003f05300 */
[----:B------:R-:W-:-:S12]  /*0200*/  BRA `(.L_x_2) ;  /* 0x0000000000107947 */ /* 0x000fd80003800000 */
.L_x_1:
[----:B------:R-:W-:-:S07]  /*0210*/  MOV R4, 0x230 ;  /* 0x0000023000047802 */ /* 0x000fce0000000f00 */
[----:B------:R-:W-:Y:S05]  /*0220*/  CALL.REL.NOINC `($__internal_0_$__cuda_sm20_rem_u64) ;  /* 0x00000000001c7944 */ /* 0x000fea0003c00000 */
[----:B------:R-:W-:-:S04]  /*0230*/  ISETP.NE.U32.AND P0, PT, R0, RZ, PT ;  /* 0x000000ff0000720c */ /* 0x000fc80003f05070 */
[----:B------:R-:W-:-:S13]  /*0240*/  ISETP.NE.AND.EX P0, PT, R2, RZ, PT, P0 ;  /* 0x000000ff0200720c */ /* 0x000fda0003f05300 */
.L_x_2:
[----:B------:R-:W-:Y:S05]  /*0250*/  BSYNC.RECONVERGENT B0 ;  /* 0x0000000000007941 */ /* 0x000fea0003800200 */
.L_x_0:
[----:B------:R-:W-:Y:S05]  /*0260*/  @P0 EXIT ;  /* 0x000000000000094d */ /* 0x000fea0003800000 */
[----:B------:R-:W0:Y:S02]  /*0270*/  LDC.64 R2, c[0x0][0x388] ;  /* 0x0000e200ff027b82 */ /* 0x000e240000000a00 */
[----:B0-----:R-:W-:Y:S01]  /*0280*/  STG.E.U8 desc[UR4][R2.64], RZ ;  /* 0x000000ff02007986 */ /* 0x001fe2000c101104 */
[----:B------:R-:W-:Y:S05]  /*0290*/  EXIT ;  /* 0x000000000000794d */ /* 0x000fea0003800000 */
        .weak           $__internal_0_$__cuda_sm20_rem_u64
        .type           $__internal_0_$__cuda_sm20_rem_u64,@function
        .size           $__internal_0_$__cuda_sm20_rem_u64,(.L_x_4 - $__internal_0_$__cuda_sm20_rem_u64)
$__internal_0_$__cuda_sm20_rem_u64:
[----:B------:R-:W-:Y:S02]  /*02a0*/  IMAD.MOV.U32 R10, RZ, RZ, R0 ;  /* 0x000000ffff0a7224 */ /* 0x000fe400078e0000 */
[----:B------:R-:W-:-:S04]  /*02b0*/  IMAD.MOV.U32 R11, RZ, RZ, R5 ;  /* 0x000000ffff0b7224 */ /* 0x000fc800078e0005 */
[----:B------:R-:W0:Y:S08]  /*02c0*/  I2F.U64.RP R10, R10 ;  /* 0x0000000a000a7312 */ /* 0x000e300000309000 */
[----:B0-----:R-:W0:Y:S02]  /*02d0*/  MUFU.RCP R6, R10 ;  /* 0x0000000a00067308 */ /* 0x001e240000001000 */
[----:B0-----:R-:W-:-:S06]  /*02e0*/  IADD3 R6, PT, PT, R6, 0x1ffffffe, RZ ;  /* 0x1ffffffe06067810 */ /* 0x001fcc0007ffe0ff */
[----:B------:R-:W0:Y:S02]  /*02f0*/  F2I.U64.TRUNC R6, R6 ;  /* 0x0000000600067311 */ /* 0x000e24000020d800 */
[----:B0-----:R-:W-:-:S04]  /*0300*/  IMAD.WIDE.U32 R8, R6, R0, RZ ;  /* 0x0000000006087225 */ /* 0x001fc800078e00ff */
[----:B------:R-:W-:Y:S01]  /*0310*/  IMAD R9, R6, R5, R9 ;  /* 0x0000000506097224 */ /* 0x000fe200078e0209 */
[----:B------:R-:W-:-:S03]  /*0320*/  IADD3 R13, P0, PT, RZ, -R8, RZ ;  /* 0x80000008ff0d7210 */ /* 0x000fc60007f1e0ff */
[----:B------:R-:W-:Y:S02]  /*0330*/  IMAD R9, R7, R0, R9 ;  /* 0x0000000007097224 */ /* 0x000fe400078e0209 */
[----:B------:R-:W-:-:S04]  /*0340*/  IMAD.HI.U32 R8, R6, R13, RZ ;  /* 0x0000000d06087227 */ /* 0x000fc800078e00ff */
[----:B------:R-:W-:Y:S01]  /*0350*/  IMAD.X R15, RZ, RZ, ~R9, P0 ;  /* 0x000000ffff0f7224 */ /* 0x000fe200000e0e09 */
[----:B------:R-:W-:-:S03]  /*0360*/  MOV R9, R6 ;  /* 0x0000000600097202 */ /* 0x000fc60000000f00 */
[-C--:B------:R-:W-:Y:S02]  /*0370*/  IMAD R11, R7, R15.reuse, RZ ;  /* 0x0000000f070b7224 */ /* 0x080fe400078e02ff */
[----:B------:R-:W-:-:S04]  /*0380*/  IMAD.WIDE.U32 R8, P0, R6, R15, R8 ;  /* 0x0000000f06087225 */ /* 0x000fc80007800008 */
[----:B------:R-:W-:-:S04]  /*0390*/  IMAD.HI.U32 R15, R7, R15, RZ ;  /* 0x0000000f070f7227 */ /* 0x000fc800078e00ff */
[----:B------:R-:W-:-:S05]  /*03a0*/  IMAD.HI.U32 R8, P1, R7, R13, R8 ;  /* 0x0000000d07087227 */ /* 0x000fca0007820008 */
[----:B------:R-:W-:Y:S01]  /*03b0*/  IADD3 R9, P2, PT, R11, R8, RZ ;  /* 0x000000080b097210 */ /* 0x000fe20007f5e0ff */
[----:B------:R-:W-:-:S04]  /*03c0*/  IMAD.X R8, R15, 0x1, R7, P0 ;  /* 0x000000010f087824 */ /* 0x000fc800000e0607 */
[----:B------:R-:W-:Y:S01]  /*03d0*/  IMAD.WIDE.U32 R6, R9, R0, RZ ;  /* 0x0000000009067225 */ /* 0x000fe200078e00ff */
[----:B------:R-:W-:-:S03]  /*03e0*/  IADD3.X R11, PT, PT, RZ, RZ, R8, P2, P1 ;  /* 0x000000ffff0b7210 */ /* 0x000fc600017e2408 */
[----:B------:R-:W-:Y:S01]  /*03f0*/  IMAD R7, R9, R5, R7 ;  /* 0x0000000509077224 */ /* 0x000fe200078e0207 */
[----:B------:R-:W-:-:S03]  /*0400*/  IADD3 R13, P0, PT, RZ, -R6, RZ ;  /* 0x80000006ff0d7210 */ /* 0x000fc60007f1e0ff */
[----:B------:R-:W-:Y:S02]  /*0410*/  IMAD R7, R11, R0, R7 ;  /* 0x000000000b077224 */ /* 0x000fe400078e0207 */
[----:B------:R-:W-:-:S03]  /*0420*/  IMAD.HI.U32 R8, R9, R13, RZ ;  /* 0x0000000d09087227 */ /* 0x000fc600078e00ff */
[----:B------:R-:W-:Y:S01]  /*0430*/  IADD3.X R6, PT, PT, RZ, ~R7, RZ, P0, !PT ;  /* 0x80000007ff067210 */ /* 0x000fe200007fe4ff */
[----:B------:R-:W-:-:S04]  /*0440*/  HFMA2 R7, -RZ, RZ, 0, 0 ;  /* 0x00000000ff077431 */ /* 0x000fc800000001ff */
[----:B------:R-:W-:-:S04]  /*0450*/  IMAD.WIDE.U32 R8, P0, R9, R6, R8 ;  /* 0x0000000609087225 */ /* 0x000fc80007800008 */
[C---:B------:R-:W-:Y:S02]  /*0460*/  IMAD R10, R11.reuse, R6, RZ ;  /* 0x000000060b0a7224 */ /* 0x040fe400078e02ff */
[----:B------:R-:W-:-:S04]  /*0470*/  IMAD.HI.U32 R9, P1, R11, R13, R8 ;  /* 0x0000000d0b097227 */ /* 0x000fc80007820008 */
[----:B------:R-:W-:Y:S01]  /*0480*/  IMAD.HI.U32 R6, R11, R6, RZ ;  /* 0x000000060b067227 */ /* 0x000fe200078e00ff */
[----:B------:R-:W-:-:S03]  /*0490*/  IADD3 R9, P2, PT, R10, R9, RZ ;  /* 0x000000090a097210 */ /* 0x000fc60007f5e0ff */
[----:B------:R-:W-:Y:S02]  /*04a0*/  IMAD.X R11, R6, 0x1, R11, P0 ;  /* 0x00000001060b7824 */ /* 0x000fe400000e060b */
[----:B------:R-:W-:-:S03]  /*04b0*/  IMAD.HI.U32 R6, R9, R2, RZ ;  /* 0x0000000209067227 */ /* 0x000fc600078e00ff */
[----:B------:R-:W-:Y:S01]  /*04c0*/  IADD3.X R11, PT, PT, RZ, RZ, R11, P2, P1 ;  /* 0x000000ffff0b7210 */ /* 0x000fe200017e240b */
[----:B------:R-:W-:-:S04]  /*04d0*/  IMAD.WIDE.U32 R6, R9, R3, R6 ;  /* 0x0000000309067225 */ /* 0x000fc800078e0006 */
[C---:B------:R-:W-:Y:S02]  /*04e0*/  IMAD R9, R11.reuse, R3, RZ ;  /* 0x000000030b097224 */ /* 0x040fe400078e02ff */
[----:B------:R-:W-:-:S04]  /*04f0*/  IMAD.HI.U32 R6, P0, R11, R2, R6 ;  /* 0x000000020b067227 */ /* 0x000fc80007800006 */
[----:B------:R-:W-:Y:S01]  /*0500*/  IMAD.HI.U32 R8, R11, R3, RZ ;  /* 0x000000030b087227 */ /* 0x000fe200078e00ff */
[----:B------:R-:W-:-:S03]  /*0510*/  IADD3 R9, P1, PT, R9, R6, RZ ;  /* 0x0000000609097210 */ /* 0x000fc60007f3e0ff */
[----:B------:R-:W-:Y:S02]  /*0520*/  IMAD.X R8, RZ, RZ, R8, P0 ;  /* 0x000000ffff087224 */ /* 0x000fe400000e0608 */
[----:B------:R-:W-:-:S03]  /*0530*/  IMAD.WIDE.U32 R6, R9, R0, RZ ;  /* 0x0000000009067225 */ /* 0x000fc600078e00ff */
[----:B------:R-:W-:Y:S01]  /*0540*/  IADD3.X R11, PT, PT, RZ, R8, RZ, P1, !PT ;  /* 0x00000008ff0b7210 */ /* 0x000fe20000ffe4ff */
[----:B------:R-:W-:Y:S01]  /*0550*/  IMAD R9, R9, R5, R7 ;  /* 0x0000000509097224 */ /* 0x000fe200078e0207 */
[----:B------:R-:W-:-:S03]  /*0560*/  IADD3 R13, P1, PT, -R6, R2, RZ ;  /* 0x00000002060d7210 */ /* 0x000fc60007f3e1ff */
[-C--:B------:R-:W-:Y:S01]  /*0570*/  IMAD R2, R11, R0.reuse, R9 ;  /* 0x000000000b027224 */ /* 0x080fe200078e0209 */
[----:B------:R-:W-:-:S03]  /*0580*/  ISETP.GE.U32.AND P0, PT, R13, R0, PT ;  /* 0x000000000d00720c */ /* 0x000fc60003f06070 */
[----:B------:R-:W-:Y:S01]  /*0590*/  IMAD.X R2, R3, 0x1, ~R2, P1 ;  /* 0x0000000103027824 */ /* 0x000fe200008e0e02 */
[----:B------:R-:W-:-:S04]  /*05a0*/  IADD3 R7, P1, PT, -R0, R13, RZ ;  /* 0x0000000d00077210 */ /* 0x000fc80007f3e1ff */
[----:B------:R-:W-:Y:S02]  /*05b0*/  ISETP.GE.U32.AND.EX P0, PT, R2, R5, PT, P0 ;  /* 0x000000050200720c */ /* 0x000fe40003f06100 */
[-C--:B------:R-:W-:Y:S02]  /*05c0*/  IADD3.X R6, PT, PT, ~R5, R2.reuse, RZ, P1, !PT ;  /* 0x0000000205067210 */ /* 0x080fe40000ffe5ff */
[----:B------:R-:W-:Y:S02]  /*05d0*/  SEL R7, R7, R13, P0 ;  /* 0x0000000d07077207 */ /* 0x000fe40000000000 */
[----:B------:R-:W-:Y:S02]  /*05e0*/  SEL R6, R6, R2, P0 ;  /* 0x0000000206067207 */ /* 0x000fe40000000000 */
[----:B------:R-:W-:Y:S02]  /*05f0*/  IADD3 R2, P2, PT, -R0, R7, RZ ;  /* 0x0000000700027210 */ /* 0x000fe40007f5e1ff */
[----:B------:R-:W-:-:S02]  /*0600*/  ISETP.GE.U32.AND P0, PT, R7, R0, PT ;  /* 0x000000000700720c */ /* 0x000fc40003f06070 */
[----:B------:R-:W-:Y:S01]  /*0610*/  ISETP.NE.U32.AND P1, PT, R0, RZ, PT ;  /* 0x000000ff0000720c */ /* 0x000fe20003f25070 */
[C---:B------:R-:W-:Y:S01]  /*0620*/  IMAD.X R3, R6.reuse, 0x1, ~R5, P2 ;  /* 0x0000000106037824 */ /* 0x040fe200010e0e05 */
[----:B------:R-:W-:Y:S02]  /*0630*/  ISETP.GE.U32.AND.EX P0, PT, R6, R5, PT, P0 ;  /* 0x000000050600720c */ /* 0x000fe40003f06100 */
[----:B------:R-:W-:Y:S02]  /*0640*/  ISETP.NE.AND.EX P1, PT, R5, RZ, PT, P1 ;  /* 0x000000ff0500720c */ /* 0x000fe40003f25310 */
[----:B------:R-:W-:Y:S02]  /*0650*/  MOV R5, 0x0 ;  /* 0x0000000000057802 */ /* 0x000fe40000000f00 */
[----:B------:R-:W-:Y:S02]  /*0660*/  SEL R0, R2, R7, P0 ;  /* 0x0000000702007207 */ /* 0x000fe40000000000 */
[----:B------:R-:W-:-:S02]  /*0670*/  SEL R2, R3, R6, P0 ;  /* 0x0000000603027207 */ /* 0x000fc40000000000 */
[----:B------:R-:W-:Y:S02]  /*0680*/  SEL R0, R0, 0xffffffff, P1 ;  /* 0xffffffff00007807 */ /* 0x000fe40000800000 */
[----:B------:R-:W-:Y:S01]  /*0690*/  SEL R2, R2, 0xffffffff, P1 ;  /* 0xffffffff02027807 */ /* 0x000fe20000800000 */
[----:B------:R-:W-:Y:S06]  /*06a0*/  RET.REL.NODEC R4 `(_Z6kernelPyPb) ;  /* 0xfffffff804547950 */ /* 0x000fec0003c3ffff */
.L_x_3:
[----:B------:R-:W-:-:S00]  /*06b0*/  BRA `(.L_x_3) ;  /* 0xfffffffc00fc7947 */ /* 0x000fc0000383ffff */
[----:B------:R-:W-:-:S00]  /*06c0*/  NOP ;  /* 0x0000000000007918 */ /* 0x000fc00000000000 */
        /* <DEDUP_REMOVED lines=11> */
.L_x_4:


//--------------------- .nv.shared.reserved.0     --------------------------
	.section	.nv.shared.reserved.0,"aw",@nobits
	.weak		__nv_reservedSMEM_offset_0_alias
	.size		__nv_reservedSMEM_offset_0_alias, 0, 64
	.other		__nv_reservedSMEM_offset_0_alias,@"STO_CUDA_RESERVED_SHARED STV_DEFAULT"
__nv_reservedSMEM_offset_0_alias:
	.zero		0
	.zero		64


//--------------------- .nv.constant0._Z6kernelPyPb --------------------------
	.section	.nv.constant0._Z6kernelPyPb,"a",@progbits
	.sectionflags	@""
	.align	4
.nv.constant0._Z6kernelPyPb:
	.zero		912


//--------------------- SYMBOLS --------------------------

	.type		.nv.reservedSmem.offset0,@object
	.size		.nv.reservedSmem.offset0,0x4
